//
// Generated by NVIDIA NVVM Compiler
//
// Compiler Build ID: CL-36424714
// Cuda compilation tools, release 13.0, V13.0.88
// Based on NVVM 20.0.0
//

.version 9.0
.target sm_100
.address_size 64

	// .globl	_Z11emptykernelv
.extern .func  (.param .b32 func_retval0) vprintf
(
	.param .b64 vprintf_param_0,
	.param .b64 vprintf_param_1
)
;
// _ZZ13persistKernelPP7IovFifoE11cached_tail has been demoted
// _ZZ13persistKernelPP7IovFifoE10abort_flag has been demoted
// _ZZ13persistKernelPP7IovFifoE7cur_iov has been demoted
.global .align 1 .b8 $str[35] = {69, 109, 112, 116, 121, 32, 107, 101, 114, 110, 101, 108, 58, 32, 98, 108, 111, 99, 107, 32, 37, 100, 44, 32, 116, 104, 114, 101, 97, 100, 32, 37, 100, 10};
.global .align 1 .b8 $str$1[37] = {80, 101, 114, 115, 105, 115, 116, 32, 107, 101, 114, 110, 101, 108, 58, 32, 98, 108, 111, 99, 107, 32, 37, 100, 44, 32, 116, 104, 114, 101, 97, 100, 32, 37, 100, 10};

.visible .entry _Z11emptykernelv()
{
	.local .align 8 .b8 	__local_depot0[8];
	.reg .b64 	%SP;
	.reg .b64 	%SPL;
	.reg .pred 	%p<2>;
	.reg .b32 	%r<6>;
	.reg .b64 	%rd<5>;

	mov.u64 	%SPL, __local_depot0;
	cvta.local.u64 	%SP, %SPL;
	mov.u32 	%r1, %tid.x;
	setp.ne.s32 	%p1, %r1, 0;
	@%p1 bra 	$L__BB0_2;
	add.u64 	%rd1, %SP, 0;
	add.u64 	%rd2, %SPL, 0;
	mov.u32 	%r2, %ctaid.x;
	mov.b32 	%r3, 0;
	st.local.v2.u32 	[%rd2], {%r2, %r3};
	mov.u64 	%rd3, $str;
	cvta.global.u64 	%rd4, %rd3;
	{ // callseq 0, 0
	.param .b64 param0;
	st.param.b64 	[param0], %rd4;
	.param .b64 param1;
	st.param.b64 	[param1], %rd1;
	.param .b32 retval0;
	call.uni (retval0), 
	vprintf, 
	(
	param0, 
	param1
	);
	ld.param.b32 	%r4, [retval0];
	} // callseq 0
$L__BB0_2:
	ret;

}
	// .globl	_Z13persistKernelPP7IovFifo
.visible .entry _Z13persistKernelPP7IovFifo(
	.param .u64 .ptr .align 1 _Z13persistKernelPP7IovFifo_param_0
)
{
	.local .align 8 .b8 	__local_depot1[8];
	.reg .b64 	%SP;
	.reg .b64 	%SPL;
	.reg .pred 	%p<16>;
	.reg .b16 	%rs<2>;
	.reg .b32 	%r<13>;
	.reg .b64 	%rd<59>;
	// demoted variable
	.shared .align 8 .u64 _ZZ13persistKernelPP7IovFifoE11cached_tail;
	// demoted variable
	.shared .align 8 .u64 _ZZ13persistKernelPP7IovFifoE10abort_flag;
	// demoted variable
	.shared .align 8 .u64 _ZZ13persistKernelPP7IovFifoE7cur_iov;
	mov.u64 	%SPL, __local_depot1;
	cvta.local.u64 	%SP, %SPL;
	ld.param.u64 	%rd22, [_Z13persistKernelPP7IovFifo_param_0];
	cvta.to.global.u64 	%rd23, %rd22;
	mov.u32 	%r1, %tid.x;
	mov.u32 	%r2, %ctaid.x;
	mov.u32 	%r3, %ntid.x;
	mad.lo.s32 	%r4, %r2, %r3, %r1;
	mul.wide.u32 	%rd24, %r2, 8;
	add.s64 	%rd25, %rd23, %rd24;
	ld.global.u64 	%rd1, [%rd25];
	setp.ne.s32 	%p1, %r4, -1;
	@%p1 bra 	$L__BB1_2;
	add.u64 	%rd26, %SP, 0;
	add.u64 	%rd27, %SPL, 0;
	st.local.v2.u32 	[%rd27], {%r2, %r1};
	mov.u64 	%rd28, $str$1;
	cvta.global.u64 	%rd29, %rd28;
	{ // callseq 1, 0
	.param .b64 param0;
	st.param.b64 	[param0], %rd29;
	.param .b64 param1;
	st.param.b64 	[param1], %rd26;
	.param .b32 retval0;
	call.uni (retval0), 
	vprintf, 
	(
	param0, 
	param1
	);
	ld.param.b32 	%r9, [retval0];
	} // callseq 1
$L__BB1_2:
	setp.ne.s32 	%p2, %r1, 0;
	@%p2 bra 	$L__BB1_4;
	mov.b64 	%rd30, -1;
	st.shared.u64 	[_ZZ13persistKernelPP7IovFifoE11cached_tail], %rd30;
$L__BB1_4:
	bar.sync 	0;
	add.s64 	%rd2, %rd1, 8;
	add.s64 	%rd3, %rd1, 16;
	mov.u32 	%r11, %nctaid.x;
	mul.lo.s32 	%r5, %r11, %r3;
$L__BB1_5:
	setp.ne.s32 	%p3, %r1, 0;
	@%p3 bra 	$L__BB1_9;
$L__BB1_6:
	// begin inline asm
	ld.volatile.global.u64 %rd32, [%rd3];
	// end inline asm
	st.shared.u64 	[_ZZ13persistKernelPP7IovFifoE10abort_flag], %rd32;
	setp.ne.s64 	%p4, %rd32, 0;
	@%p4 bra 	$L__BB1_8;
	// begin inline asm
	ld.volatile.global.u64 %rd56, [%rd2];
	// end inline asm
	ld.shared.u64 	%rd36, [_ZZ13persistKernelPP7IovFifoE11cached_tail];
	add.s64 	%rd37, %rd36, 1;
	setp.ne.s64 	%p5, %rd56, %rd37;
	@%p5 bra 	$L__BB1_6;
$L__BB1_8:
	st.shared.u64 	[_ZZ13persistKernelPP7IovFifoE11cached_tail], %rd56;
	and.b64  	%rd38, %rd56, 7;
	mad.lo.s64 	%rd39, %rd38, 2576, %rd1;
	add.s64 	%rd40, %rd39, 24;
	st.shared.u64 	[_ZZ13persistKernelPP7IovFifoE7cur_iov], %rd40;
$L__BB1_9:
	bar.sync 	0;
	ld.shared.u64 	%rd41, [_ZZ13persistKernelPP7IovFifoE10abort_flag];
	setp.ne.s64 	%p6, %rd41, 0;
	@%p6 bra 	$L__BB1_19;
	ld.shared.u64 	%rd9, [_ZZ13persistKernelPP7IovFifoE7cur_iov];
	ld.u32 	%r12, [%rd9+2560];
	div.s32 	%r6, %r5, %r12;
	div.s32 	%r7, %r4, %r6;
	setp.ge.s32 	%p7, %r7, %r12;
	@%p7 bra 	$L__BB1_17;
	rem.s32 	%r8, %r4, %r6;
	mul.wide.s32 	%rd42, %r7, 4;
	add.s64 	%rd10, %rd9, %rd42;
	ld.s32 	%rd11, [%rd10+2048];
	setp.eq.s64 	%p8, %rd11, 0;
	@%p8 bra 	$L__BB1_17;
	add.s64 	%rd44, %rd10, %rd42;
	ld.u64 	%rd12, [%rd44];
	ld.u64 	%rd13, [%rd44+1024];
	shr.u64 	%rd14, %rd11, 3;
	cvt.s64.s32 	%rd57, %r8;
	setp.le.u64 	%p9, %rd14, %rd57;
	@%p9 bra 	$L__BB1_15;
	cvt.s64.s32 	%rd16, %r6;
$L__BB1_14:
	shl.b64 	%rd45, %rd57, 3;
	add.s64 	%rd46, %rd12, %rd45;
	ld.u64 	%rd47, [%rd46];
	add.s64 	%rd48, %rd13, %rd45;
	st.u64 	[%rd48], %rd47;
	add.s64 	%rd57, %rd57, %rd16;
	setp.lt.u64 	%p10, %rd57, %rd14;
	@%p10 bra 	$L__BB1_14;
$L__BB1_15:
	and.b64  	%rd58, %rd11, -8;
	setp.ne.s32 	%p11, %r8, 0;
	setp.eq.s64 	%p12, %rd58, %rd11;
	or.pred  	%p13, %p11, %p12;
	@%p13 bra 	$L__BB1_17;
$L__BB1_16:
	add.s64 	%rd49, %rd12, %rd58;
	ld.u8 	%rs1, [%rd49];
	add.s64 	%rd50, %rd13, %rd58;
	st.u8 	[%rd50], %rs1;
	add.s64 	%rd58, %rd58, 1;
	setp.lt.u64 	%p14, %rd58, %rd11;
	@%p14 bra 	$L__BB1_16;
$L__BB1_17:
	setp.ne.s32 	%p15, %r1, 0;
	bar.sync 	0;
	@%p15 bra 	$L__BB1_5;
	// begin inline asm
	fence.acq_rel.sys;
	// end inline asm
	ld.shared.u64 	%rd52, [_ZZ13persistKernelPP7IovFifoE11cached_tail];
	// begin inline asm
	st.relaxed.sys.global.u64 [%rd1], %rd52;
	// end inline asm
	bra.uni 	$L__BB1_5;
$L__BB1_19:
	ret;

}


// ===== COMPILED SASS (sm_100) =====

	.target	sm_100

	.elftype	@"ET_EXEC"


//--------------------- .note.nv.tkinfo           --------------------------
	.section	.note.nv.tkinfo,"",@"SHT_NOTE"
	.sectionflags	@"SHF_NOTE_NV_TKINFO"
	.tkinfo
        /*0018*/ 	.word	0x00000002
        /*0030*/ 	.string	""
        /*0030*/ 	.string	"ptxas"
        /*0030*/ 	.string	"Cuda compilation tools, release 13.0, V13.0.88"
        /*0030*/ 	.string	"Build cuda_13.0.r13.0/compiler.36424714_0"
        /*0030*/ 	.string	"-arch sm_100 -m 64 "



//--------------------- .note.nv.cuinfo           --------------------------
	.section	.note.nv.cuinfo,"",@"SHT_NOTE"
	.sectionflags	@"SHF_NOTE_NV_CUINFO"
        /*0018*/ 	.short	0x0002
        /*001a*/ 	.short	0x0064
        /*001c*/ 	.short	0x0082
	.zero		2


//--------------------- .nv.info                  --------------------------
	.section	.nv.info,"",@"SHT_CUDA_INFO"
	.align	4


	//----- nvinfo : EIATTR_REGCOUNT
	.align		4
        /*0000*/ 	.byte	0x04, 0x2f
        /*0002*/ 	.short	(.L_3 - .L_2)
	.align		4
.L_2:
        /*0004*/ 	.word	index@(_Z11emptykernelv)
        /*0008*/ 	.word	0x00000018


	//----- nvinfo : EIATTR_FRAME_SIZE
	.align		4
.L_3:
        /*000c*/ 	.byte	0x04, 0x11
        /*000e*/ 	.short	(.L_5 - .L_4)
	.align		4
.L_4:
        /*0010*/ 	.word	index@(_Z11emptykernelv)
        /*0014*/ 	.word	0x00000008


	//----- nvinfo : EIATTR_REGCOUNT
	.align		4
.L_5:
        /*0018*/ 	.byte	0x04, 0x2f
        /*001a*/ 	.short	(.L_7 - .L_6)
	.align		4
.L_6:
        /*001c*/ 	.word	index@(_Z13persistKernelPP7IovFifo)
        /*0020*/ 	.word	0x0000001c


	//----- nvinfo : EIATTR_FRAME_SIZE
	.align		4
.L_7:
        /*0024*/ 	.byte	0x04, 0x11
        /*0026*/ 	.short	(.L_9 - .L_8)
	.align		4
.L_8:
        /*0028*/ 	.word	index@(_Z13persistKernelPP7IovFifo)
        /*002c*/ 	.word	0x00000008


	//----- nvinfo : EIATTR_MIN_STACK_SIZE
	.align		4
.L_9:
        /*0030*/ 	.byte	0x04, 0x12
        /*0032*/ 	.short	(.L_11 - .L_10)
	.align		4
.L_10:
        /*0034*/ 	.word	index@(_Z13persistKernelPP7IovFifo)
        /*0038*/ 	.word	0x00000008


	//----- nvinfo : EIATTR_MIN_STACK_SIZE
	.align		4
.L_11:
        /*003c*/ 	.byte	0x04, 0x12
        /*003e*/ 	.short	(.L_13 - .L_12)
	.align		4
.L_12:
        /*0040*/ 	.word	index@(_Z11emptykernelv)
        /*0044*/ 	.word	0x00000008
.L_13:


//--------------------- .nv.compat                --------------------------
	.section	.nv.compat,"",@"SHT_CUDA_COMPAT_INFO"
	.align	4
        /*0000*/ 	.byte	0x02, 0x09, 0x00, 0x00, 0x02, 0x02, 0x01, 0x00, 0x02, 0x05, 0x05, 0x00, 0x03, 0x07, 0x01, 0x01
        /*0010*/ 	.byte	0x02, 0x03, 0x00, 0x00, 0x02, 0x06, 0x01, 0x00, 0x04, 0x0b, 0x08, 0x00, 0x09, 0x00, 0x00, 0x00
        /*0020*/ 	.byte	0x00, 0x00, 0x00, 0x00


//--------------------- .nv.info._Z13persistKernelPP7IovFifo --------------------------
	.section	.nv.info._Z13persistKernelPP7IovFifo,"",@"SHT_CUDA_INFO"
	.sectionflags	@""
	.align	4


	//----- nvinfo : EIATTR_CUDA_API_VERSION
	.align		4
        /*0000*/ 	.byte	0x04, 0x37
        /*0002*/ 	.short	(.L_15 - .L_14)
.L_14:
        /*0004*/ 	.word	0x00000082


	//----- nvinfo : EIATTR_KPARAM_INFO
	.align		4
.L_15:
        /*0008*/ 	.byte	0x04, 0x17
        /*000a*/ 	.short	(.L_17 - .L_16)
.L_16:
        /*000c*/ 	.word	0x00000000
        /*0010*/ 	.short	0x0000
        /*0012*/ 	.short	0x0000
        /*0014*/ 	.byte	0x00, 0xf5, 0x21, 0x00


	//----- nvinfo : EIATTR_SPARSE_MMA_MASK
	.align		4
.L_17:
        /*0018*/ 	.byte	0x03, 0x50
        /*001a*/ 	.short	0x0000


	//----- nvinfo : EIATTR_MAXREG_COUNT
	.align		4
        /*001c*/ 	.byte	0x03, 0x1b
        /*001e*/ 	.short	0x00ff


	//----- nvinfo : EIATTR_NUM_BARRIERS
	.align		4
        /*0020*/ 	.byte	0x02, 0x4c
        /*0022*/ 	.byte	0x01
	.zero		1


	//----- nvinfo : EIATTR_EXTERNS
	.align		4
        /*0024*/ 	.byte	0x04, 0x0f
        /*0026*/ 	.short	(.L_19 - .L_18)


	//   ....[0]....
	.align		4
.L_18:
        /*0028*/ 	.word	index@(vprintf)


	//----- nvinfo : EIATTR_MERCURY_ISA_VERSION
	.align		4
.L_19:
        /*002c*/ 	.byte	0x03, 0x5f
        /*002e*/ 	.short	0x0101


	//----- nvinfo : EIATTR_VRC_CTA_INIT_COUNT
	.align		4
        /*0030*/ 	.byte	0x02, 0x4a
	.zero		1
	.zero		1


	//----- nvinfo : EIATTR_SYSCALL_OFFSETS
	.align		4
        /*0034*/ 	.byte	0x04, 0x46
        /*0036*/ 	.short	(.L_21 - .L_20)


	//   ....[0]....
.L_20:
        /*0038*/ 	.word	0x00000180


	//----- nvinfo : EIATTR_EXIT_INSTR_OFFSETS
	.align		4
.L_21:
        /*003c*/ 	.byte	0x04, 0x1c
        /*003e*/ 	.short	(.L_23 - .L_22)


	//   ....[0]....
.L_22:
        /*0040*/ 	.word	0x00000490


	//----- nvinfo : EIATTR_CRS_STACK_SIZE
	.align		4
.L_23:
        /*0044*/ 	.byte	0x04, 0x1e
        /*0046*/ 	.short	(.L_25 - .L_24)
.L_24:
        /*0048*/ 	.word	0x00000000


	//----- nvinfo : EIATTR_CBANK_PARAM_SIZE
	.align		4
.L_25:
        /*004c*/ 	.byte	0x03, 0x19
        /*004e*/ 	.short	0x0008


	//----- nvinfo : EIATTR_PARAM_CBANK
	.align		4
        /*0050*/ 	.byte	0x04, 0x0a
        /*0052*/ 	.short	(.L_27 - .L_26)
	.align		4
.L_26:
        /*0054*/ 	.word	index@(.nv.constant0._Z13persistKernelPP7IovFifo)
        /*0058*/ 	.short	0x0380
        /*005a*/ 	.short	0x0008


	//----- nvinfo : EIATTR_SW_WAR
	.align		4
.L_27:
        /*005c*/ 	.byte	0x04, 0x36
        /*005e*/ 	.short	(.L_29 - .L_28)
.L_28:
        /*0060*/ 	.word	0x00000008
.L_29:


//--------------------- .nv.info._Z11emptykernelv --------------------------
	.section	.nv.info._Z11emptykernelv,"",@"SHT_CUDA_INFO"
	.sectionflags	@""
	.align	4


	//----- nvinfo : EIATTR_CUDA_API_VERSION
	.align		4
        /*0000*/ 	.byte	0x04, 0x37
        /*0002*/ 	.short	(.L_31 - .L_30)
.L_30:
        /*0004*/ 	.word	0x00000082


	//----- nvinfo : EIATTR_SPARSE_MMA_MASK
	.align		4
.L_31:
        /*0008*/ 	.byte	0x03, 0x50
        /*000a*/ 	.short	0x0000


	//----- nvinfo : EIATTR_MAXREG_COUNT
	.align		4
        /*000c*/ 	.byte	0x03, 0x1b
        /*000e*/ 	.short	0x00ff


	//----- nvinfo : EIATTR_EXTERNS
	.align		4
        /*0010*/ 	.byte	0x04, 0x0f
        /*0012*/ 	.short	(.L_33 - .L_32)


	//   ....[0]....
	.align		4
.L_32:
        /*0014*/ 	.word	index@(vprintf)


	//----- nvinfo : EIATTR_MERCURY_ISA_VERSION
	.align		4
.L_33:
        /*0018*/ 	.byte	0x03, 0x5f
        /*001a*/ 	.short	0x0101


	//----- nvinfo : EIATTR_VRC_CTA_INIT_COUNT
	.align		4
        /*001c*/ 	.byte	0x02, 0x4a
	.zero		1
	.zero		1


	//----- nvinfo : EIATTR_SYSCALL_OFFSETS
	.align		4
        /*0020*/ 	.byte	0x04, 0x46
        /*0022*/ 	.short	(.L_35 - .L_34)


	//   ....[0]....
.L_34:
        /*0024*/ 	.word	0x00000120


	//----- nvinfo : EIATTR_EXIT_INSTR_OFFSETS
	.align		4
.L_35:
        /*0028*/ 	.byte	0x04, 0x1c
        /*002a*/ 	.short	(.L_37 - .L_36)


	//   ....[0]....
.L_36:
        /*002c*/ 	.word	0x00000080


	//   ....[1]....
        /*0030*/ 	.word	0x00000130


	//----- nvinfo : EIATTR_CRS_STACK_SIZE
	.align		4
.L_37:
        /*0034*/ 	.byte	0x04, 0x1e
        /*0036*/ 	.short	(.L_39 - .L_38)
.L_38:
        /*0038*/ 	.word	0x00000000


	//----- nvinfo : EIATTR_SW_WAR
	.align		4
.L_39:
        /*003c*/ 	.byte	0x04, 0x36
        /*003e*/ 	.short	(.L_41 - .L_40)
.L_40:
        /*0040*/ 	.word	0x00000008
.L_41:


//--------------------- .nv.callgraph             --------------------------
	.section	.nv.callgraph,"",@"SHT_CUDA_CALLGRAPH"
	.align	4
	.sectionentsize	8
	.align		4
        /*0000*/ 	.word	0x00000000
	.align		4
        /*0004*/ 	.word	0xffffffff
	.align		4
        /*0008*/ 	.word	index@(_Z13persistKernelPP7IovFifo)
	.align		4
        /*000c*/ 	.word	index@(vprintf)
	.align		4
        /*0010*/ 	.word	index@(_Z11emptykernelv)
	.align		4
        /*0014*/ 	.word	index@(vprintf)
	.align		4
        /*0018*/ 	.word	0x00000000
	.align		4
        /*001c*/ 	.word	0xfffffffe
	.align		4
        /*0020*/ 	.word	0x00000000
	.align		4
        /*0024*/ 	.word	0xfffffffd
	.align		4
        /*0028*/ 	.word	0x00000000
	.align		4
        /*002c*/ 	.word	0xfffffffc


//--------------------- .nv.constant4             --------------------------
	.section	.nv.constant4,"a",@progbits
	.align	8
	.align		8
.nv.constant4:
        /*0000*/ 	.dword	vprintf
	.align		8
        /*0008*/ 	.dword	$str
	.align		8
        /*0010*/ 	.dword	$str$1


//--------------------- .text._Z13persistKernelPP7IovFifo --------------------------
	.section	.text._Z13persistKernelPP7IovFifo,"ax",@progbits
	.align	128
        .global         _Z13persistKernelPP7IovFifo
        .type           _Z13persistKernelPP7IovFifo,@function
        .size           _Z13persistKernelPP7IovFifo,(.L_x_17 - _Z13persistKernelPP7IovFifo)
        .other          _Z13persistKernelPP7IovFifo,@"STO_CUDA_ENTRY STV_DEFAULT"
_Z13persistKernelPP7IovFifo:
.text._Z13persistKernelPP7IovFifo:
[----:B------:R-:W0:Y:S01]  /*0000*/  LDC R1, c[0x0][0x37c] ;  /* 0x0000df00ff017b82 */ /* 0x000e220000000800 */
[----:B------:R-:W1:Y:S07]  /*0010*/  S2R R18, SR_CTAID.X ;  /* 0x0000000000127919 */ /* 0x000e6e0000002500 */
[----:B------:R-:W1:Y:S01]  /*0020*/  LDC.64 R16, c[0x0][0x380] ;  /* 0x0000e000ff107b82 */ /* 0x000e620000000a00 */
[----:B------:R-:W2:Y:S01]  /*0030*/  LDCU.64 UR36, c[0x0][0x358] ;  /* 0x00006b00ff2477ac */ /* 0x000ea20008000a00 */
[----:B0-----:R-:W-:-:S02]  /*0040*/  VIADD R1, R1, 0xfffffff8 ;  /* 0xfffffff801017836 */ /* 0x001fc40000000000 */
[----:B-1----:R-:W-:-:S06]  /*0050*/  IMAD.WIDE.U32 R16, R18, 0x8, R16 ;  /* 0x0000000812107825 */ /* 0x002fcc00078e0010 */
[----:B--2---:R-:W5:Y:S01]  /*0060*/  LDG.E.64 R16, desc[UR36][R16.64] ;  /* 0x0000002410107981 */ /* 0x004f62000c1e1b00 */
[----:B------:R-:W0:Y:S01]  /*0070*/  LDCU UR5, c[0x0][0x2fc] ;  /* 0x00005f80ff0577ac */ /* 0x000e220008000800 */
[----:B------:R-:W-:Y:S01]  /*0080*/  BSSY.RECONVERGENT B6, `(.L_x_0) ;  /* 0x0000011000067945 */ /* 0x000fe20003800200 */
[----:B------:R-:W1:Y:S01]  /*0090*/  S2R R19, SR_TID.X ;  /* 0x0000000000137919 */ /* 0x000e620000002100 */
[----:B------:R-:W1:Y:S01]  /*00a0*/  LDCU UR38, c[0x0][0x360] ;  /* 0x00006c00ff2677ac */ /* 0x000e620008000800 */
[----:B------:R-:W2:Y:S02]  /*00b0*/  LDCU UR4, c[0x0][0x2f8] ;  /* 0x00005f00ff0477ac */ /* 0x000ea40008000800 */
[----:B--2---:R-:W-:-:S05]  /*00c0*/  IADD3 R6, P1, PT, R1, UR4, RZ ;  /* 0x0000000401067c10 */ /* 0x004fca000ff3e0ff */
[----:B0-----:R-:W-:Y:S02]  /*00d0*/  IMAD.X R7, RZ, RZ, UR5, P1 ;  /* 0x00000005ff077e24 */ /* 0x001fe400088e06ff */
[----:B-1----:R-:W-:-:S05]  /*00e0*/  IMAD R22, R18, UR38, R19 ;  /* 0x0000002612167c24 */ /* 0x002fca000f8e0213 */
[----:B------:R-:W-:-:S13]  /*00f0*/  ISETP.NE.AND P0, PT, R22, -0x1, PT ;  /* 0xffffffff1600780c */ /* 0x000fda0003f05270 */
[----:B------:R-:W-:Y:S05]  /*0100*/  @P0 BRA `(.L_x_1) ;  /* 0x0000000000200947 */ /* 0x000fea0003800000 */
[----:B------:R-:W-:Y:S01]  /*0110*/  MOV R0, 0x0 ;  /* 0x0000000000007802 */ /* 0x000fe20000000f00 */
[----:B------:R0:W-:Y:S01]  /*0120*/  STL.64 [R1], R18 ;  /* 0x0000001201007387 */ /* 0x0001e20000100a00 */
[----:B------:R-:W1:Y:S02]  /*0130*/  LDCU.64 UR4, c[0x4][0x10] ;  /* 0x01000200ff0477ac */ /* 0x000e640008000a00 */
[----:B------:R0:W2:Y:S01]  /*0140*/  LDC.64 R2, c[0x4][R0] ;  /* 0x0100000000027b82 */ /* 0x0000a20000000a00 */
[----:B-1----:R-:W-:Y:S02]  /*0150*/  IMAD.U32 R4, RZ, RZ, UR4 ;  /* 0x00000004ff047e24 */ /* 0x002fe4000f8e00ff */
[----:B0-----:R-:W-:-:S07]  /*0160*/  IMAD.U32 R5, RZ, RZ, UR5 ;  /* 0x00000005ff057e24 */ /* 0x001fce000f8e00ff */
[----:B------:R-:W-:-:S07]  /*0170*/  LEPC R20, `(.L_x_1) ;  /* 0x000000001014794e */ /* 0x000fce0000000000 */
[----:B--2--5:R-:W-:Y:S05]  /*0180*/  CALL.ABS.NOINC R2 ;  /* 0x0000000002007343 */ /* 0x024fea0003c00000 */
.L_x_1:
[----:B------:R-:W-:Y:S05]  /*0190*/  BSYNC.RECONVERGENT B6 ;  /* 0x0000000000067941 */ /* 0x000fea0003800200 */
.L_x_0:
[----:B------:R-:W-:Y:S01]  /*01a0*/  ISETP.NE.AND P0, PT, R19, RZ, PT ;  /* 0x000000ff1300720c */ /* 0x000fe20003f05270 */
[----:B------:R-:W-:-:S12]  /*01b0*/  WARPSYNC.ALL ;  /* 0x0000000000007948 */ /* 0x000fd80003800000 */
[----:B------:R-:W0:Y:S01]  /*01c0*/  @!P0 S2R R5, SR_CgaCtaId ;  /* 0x0000000000058919 */ /* 0x000e220000008800 */
[----:B------:R-:W-:Y:S01]  /*01d0*/  @!P0 MOV R0, 0x400 ;  /* 0x0000040000008802 */ /* 0x000fe20000000f00 */
[----:B------:R-:W-:Y:S02]  /*01e0*/  @!P0 IMAD.MOV.U32 R2, RZ, RZ, -0x1 ;  /* 0xffffffffff028424 */ /* 0x000fe400078e00ff */
[----:B------:R-:W-:Y:S01]  /*01f0*/  @!P0 IMAD.MOV.U32 R3, RZ, RZ, -0x1 ;  /* 0xffffffffff038424 */ /* 0x000fe200078e00ff */
[----:B0-----:R-:W-:-:S05]  /*0200*/  @!P0 LEA R5, R5, R0, 0x18 ;  /* 0x0000000005058211 */ /* 0x001fca00078ec0ff */
[----:B------:R0:W-:Y:S01]  /*0210*/  @!P0 STS.64 [R5], R2 ;  /* 0x0000000205008388 */ /* 0x0001e20000000a00 */
[----:B------:R-:W1:Y:S08]  /*0220*/  LDC R0, c[0x0][0x370] ;  /* 0x0000dc00ff007b82 */ /* 0x000e700000000800 */
[----:B------:R-:W-:Y:S01]  /*0230*/  BAR.SYNC.DEFER_BLOCKING 0x0 ;  /* 0x0000000000007b1d */ /* 0x000fe20000010000 */
[----:B01----:R-:W-:-:S07]  /*0240*/  IMAD R0, R0, UR38, RZ ;  /* 0x0000002600007c24 */ /* 0x003fce000f8e02ff */
.L_x_13:
[----:B------:R-:W-:-:S13]  /*0250*/  ISETP.NE.AND P0, PT, R19, RZ, PT ;  /* 0x000000ff1300720c */ /* 0x000fda0003f05270 */
[----:B012--5:R-:W-:Y:S05]  /*0260*/  @P0 BRA `(.L_x_2) ;  /* 0x0000000000680947 */ /* 0x027fea0003800000 */
[----:B------:R-:W0:Y:S01]  /*0270*/  S2R R5, SR_CgaCtaId ;  /* 0x0000000000057919 */ /* 0x000e220000008800 */
[----:B------:R-:W-:-:S04]  /*0280*/  MOV R4, 0x400 ;  /* 0x0000040000047802 */ /* 0x000fc80000000f00 */
[----:B0-----:R-:W-:-:S07]  /*0290*/  LEA R9, R5, R4, 0x18 ;  /* 0x0000000405097211 */ /* 0x001fce00078ec0ff */
.L_x_4:
[----:B-----5:R-:W2:Y:S01]  /*02a0*/  LDG.E.64.STRONG.SYS R4, desc[UR36][R16.64+0x10] ;  /* 0x0000102410047981 */ /* 0x020ea2000c1f5b00 */
[----:B------:R-:W-:Y:S05]  /*02b0*/  YIELD ;  /* 0x0000000000007946 */ /* 0x000fea0003800000 */
[----:B--2---:R0:W-:Y:S01]  /*02c0*/  STS.64 [R9+0x8], R4 ;  /* 0x0000080409007388 */ /* 0x0041e20000000a00 */
[----:B------:R-:W-:-:S04]  /*02d0*/  ISETP.NE.U32.AND P0, PT, R4, RZ, PT ;  /* 0x000000ff0400720c */ /* 0x000fc80003f05070 */
[----:B------:R-:W-:-:S13]  /*02e0*/  ISETP.NE.AND.EX P0, PT, R5, RZ, PT, P0 ;  /* 0x000000ff0500720c */ /* 0x000fda0003f05300 */
[----:B0-----:R-:W-:Y:S05]  /*02f0*/  @P0 BRA `(.L_x_3) ;  /* 0x00000000001c0947 */ /* 0x001fea0003800000 */
[----:B------:R-:W2:Y:S04]  /*0300*/  LDG.E.64.STRONG.SYS R2, desc[UR36][R16.64+0x8] ;  /* 0x0000082410027981 */ /* 0x000ea8000c1f5b00 */
[----:B------:R-:W0:Y:S02]  /*0310*/  LDS.64 R4, [R9] ;  /* 0x0000000009047984 */ /* 0x000e240000000a00 */
[----:B0-----:R-:W-:-:S05]  /*0320*/  IADD3 R7, P0, PT, R4, 0x1, RZ ;  /* 0x0000000104077810 */ /* 0x001fca0007f1e0ff */
[----:B------:R-:W-:Y:S01]  /*0330*/  IMAD.X R5, RZ, RZ, R5, P0 ;  /* 0x000000ffff057224 */ /* 0x000fe200000e0605 */
[----:B--2---:R-:W-:-:S04]  /*0340*/  ISETP.NE.U32.AND P0, PT, R2, R7, PT ;  /* 0x000000070200720c */ /* 0x004fc80003f05070 */
[----:B------:R-:W-:-:S13]  /*0350*/  ISETP.NE.AND.EX P0, PT, R3, R5, PT, P0 ;  /* 0x000000050300720c */ /* 0x000fda0003f05300 */
[----:B------:R-:W-:Y:S05]  /*0360*/  @P0 BRA `(.L_x_4) ;  /* 0xfffffffc00cc0947 */ /* 0x000fea000383ffff */
.L_x_3:
[----:B------:R-:W0:Y:S01]  /*0370*/  S2UR UR5, SR_CgaCtaId ;  /* 0x00000000000579c3 */ /* 0x000e220000008800 */
[----:B------:R-:W-:Y:S01]  /*0380*/  LOP3.LUT R5, R2, 0x7, RZ, 0xc0, !PT ;  /* 0x0000000702057812 */ /* 0x000fe200078ec0ff */
[----:B------:R-:W-:-:S04]  /*0390*/  UMOV UR4, 0x400 ;  /* 0x0000040000047882 */ /* 0x000fc80000000000 */
[----:B------:R-:W-:-:S03]  /*03a0*/  IMAD.WIDE.U32 R4, R5, 0xa10, R16 ;  /* 0x00000a1005047825 */ /* 0x000fc600078e0010 */
[----:B------:R-:W-:Y:S01]  /*03b0*/  IADD3 R4, P0, PT, R4, 0x18, RZ ;  /* 0x0000001804047810 */ /* 0x000fe20007f1e0ff */
[----:B0-----:R-:W-:-:S03]  /*03c0*/  ULEA UR5, UR5, UR4, 0x18 ;  /* 0x0000000405057291 */ /* 0x001fc6000f8ec0ff */
[----:B------:R-:W-:Y:S02]  /*03d0*/  UMOV UR4, URZ ;  /* 0x000000ff00047c82 */ /* 0x000fe40008000000 */
[----:B------:R-:W-:-:S04]  /*03e0*/  IADD3.X R5, PT, PT, R5, UR4, RZ, P0, !PT ;  /* 0x0000000405057c10 */ /* 0x000fc800087fe4ff */
[----:B------:R0:W-:Y:S04]  /*03f0*/  STS.64 [UR5], R2 ;  /* 0x00000002ff007988 */ /* 0x0001e80008000a05 */
[----:B------:R0:W-:Y:S02]  /*0400*/  STS.64 [UR5+0x10], R4 ;  /* 0x00001004ff007988 */ /* 0x0001e40008000a05 */
.L_x_2:
[----:B------:R-:W-:Y:S05]  /*0410*/  WARPSYNC.ALL ;  /* 0x0000000000007948 */ /* 0x000fea0003800000 */
[----:B------:R-:W1:Y:S08]  /*0420*/  S2UR UR5, SR_CgaCtaId ;  /* 0x00000000000579c3 */ /* 0x000e700000008800 */
[----:B------:R-:W-:Y:S06]  /*0430*/  BAR.SYNC.DEFER_BLOCKING 0x0 ;  /* 0x0000000000007b1d */ /* 0x000fec0000010000 */
[----:B------:R-:W-:-:S02]  /*0440*/  UMOV UR4, 0x400 ;  /* 0x0000040000047882 */ /* 0x000fc40000000000 */
[----:B-1----:R-:W-:-:S09]  /*0450*/  ULEA UR4, UR5, UR4, 0x18 ;  /* 0x0000000405047291 */ /* 0x002fd2000f8ec0ff */
[----:B0-----:R-:W0:Y:S02]  /*0460*/  LDS.64 R4, [UR4+0x8] ;  /* 0x00000804ff047984 */ /* 0x001e240008000a00 */
[----:B0-----:R-:W-:-:S04]  /*0470*/  ISETP.NE.U32.AND P0, PT, R4, RZ, PT ;  /* 0x000000ff0400720c */ /* 0x001fc80003f05070 */
[----:B------:R-:W-:-:S13]  /*0480*/  ISETP.NE.AND.EX P0, PT, R5, RZ, PT, P0 ;  /* 0x000000ff0500720c */ /* 0x000fda0003f05300 */
[----:B------:R-:W-:Y:S05]  /*0490*/  @P0 EXIT ;  /* 0x000000000000094d */ /* 0x000fea0003800000 */
[----:B------:R-:W0:Y:S04]  /*04a0*/  LDS.64 R4, [UR4+0x10] ;  /* 0x00001004ff047984 */ /* 0x000e280008000a00 */
[----:B0-----:R-:W2:Y:S01]  /*04b0*/  LD.E R7, desc[UR36][R4.64+0xa00] ;  /* 0x000a002404077980 */ /* 0x001ea2000c101900 */
[----:B------:R-:W-:Y:S01]  /*04c0*/  IABS R12, R0 ;  /* 0x00000000000c7213 */ /* 0x000fe20000000000 */
[----:B------:R-:W-:Y:S01]  /*04d0*/  BSSY.RECONVERGENT B0, `(.L_x_5) ;  /* 0x000006b000007945 */ /* 0x000fe20003800200 */
[-C--:B--2---:R-:W-:Y:S02]  /*04e0*/  IABS R11, R7.reuse ;  /* 0x00000007000b7213 */ /* 0x084fe40000000000 */
[----:B------:R-:W-:Y:S02]  /*04f0*/  IABS R14, R7 ;  /* 0x00000007000e7213 */ /* 0x000fe40000000000 */
[----:B------:R-:W0:Y:S08]  /*0500*/  I2F.RP R6, R11 ;  /* 0x0000000b00067306 */ /* 0x000e300000209400 */
[----:B0-----:R-:W0:Y:S02]  /*0510*/  MUFU.RCP R6, R6 ;  /* 0x0000000600067308 */ /* 0x001e240000001000 */
[----:B0-----:R-:W-:-:S02]  /*0520*/  VIADD R8, R6, 0xffffffe ;  /* 0x0ffffffe06087836 */ /* 0x001fc40000000000 */
[----:B------:R-:W-:-:S04]  /*0530*/  IMAD.MOV R6, RZ, RZ, -R14 ;  /* 0x000000ffff067224 */ /* 0x000fc800078e0a0e */
[----:B------:R0:W1:Y:S02]  /*0540*/  F2I.FTZ.U32.TRUNC.NTZ R9, R8 ;  /* 0x0000000800097305 */ /* 0x000064000021f000 */
[----:B0-----:R-:W-:Y:S02]  /*0550*/  IMAD.MOV.U32 R8, RZ, RZ, RZ ;  /* 0x000000ffff087224 */ /* 0x001fe400078e00ff */
[----:B-1----:R-:W-:-:S04]  /*0560*/  IMAD.MOV R10, RZ, RZ, -R9 ;  /* 0x000000ffff0a7224 */ /* 0x002fc800078e0a09 */
[----:B------:R-:W-:Y:S02]  /*0570*/  IMAD R13, R10, R11, RZ ;  /* 0x0000000b0a0d7224 */ /* 0x000fe400078e02ff */
[----:B------:R-:W-:Y:S01]  /*0580*/  IMAD.MOV.U32 R10, RZ, RZ, R12 ;  /* 0x000000ffff0a7224 */ /* 0x000fe200078e000c */
[----:B------:R-:W-:Y:S01]  /*0590*/  IABS R12, R22 ;  /* 0x00000016000c7213 */ /* 0x000fe20000000000 */
[----:B------:R-:W-:-:S06]  /*05a0*/  IMAD.HI.U32 R9, R9, R13, R8 ;  /* 0x0000000d09097227 */ /* 0x000fcc00078e0008 */
[----:B------:R-:W-:-:S04]  /*05b0*/  IMAD.HI.U32 R13, R9, R10, RZ ;  /* 0x0000000a090d7227 */ /* 0x000fc800078e00ff */
[----:B------:R-:W-:-:S05]  /*05c0*/  IMAD R6, R13, R6, R10 ;  /* 0x000000060d067224 */ /* 0x000fca00078e020a */
[----:B------:R-:W-:-:S13]  /*05d0*/  ISETP.GT.U32.AND P1, PT, R11, R6, PT ;  /* 0x000000060b00720c */ /* 0x000fda0003f24070 */
[----:B------:R-:W-:Y:S02]  /*05e0*/  @!P1 IMAD.IADD R6, R6, 0x1, -R11 ;  /* 0x0000000106069824 */ /* 0x000fe400078e0a0b */
[----:B------:R-:W-:Y:S01]  /*05f0*/  @!P1 VIADD R13, R13, 0x1 ;  /* 0x000000010d0d9836 */ /* 0x000fe20000000000 */
[----:B------:R-:W-:Y:S02]  /*0600*/  ISETP.NE.AND P1, PT, R7, RZ, PT ;  /* 0x000000ff0700720c */ /* 0x000fe40003f25270 */
[----:B------:R-:W-:Y:S02]  /*0610*/  ISETP.GE.U32.AND P0, PT, R6, R11, PT ;  /* 0x0000000b0600720c */ /* 0x000fe40003f06070 */
[----:B------:R-:W-:-:S04]  /*0620*/  LOP3.LUT R6, R0, R7, RZ, 0x3c, !PT ;  /* 0x0000000700067212 */ /* 0x000fc800078e3cff */
[----:B------:R-:W-:-:S07]  /*0630*/  ISETP.GE.AND P2, PT, R6, RZ, PT ;  /* 0x000000ff0600720c */ /* 0x000fce0003f46270 */
[----:B------:R-:W-:-:S06]  /*0640*/  @P0 VIADD R13, R13, 0x1 ;  /* 0x000000010d0d0836 */ /* 0x000fcc0000000000 */
[----:B------:R-:W-:Y:S01]  /*0650*/  @!P2 IMAD.MOV R13, RZ, RZ, -R13 ;  /* 0x000000ffff0da224 */ /* 0x000fe200078e0a0d */
[----:B------:R-:W-:-:S04]  /*0660*/  @!P1 LOP3.LUT R13, RZ, R7, RZ, 0x33, !PT ;  /* 0x00000007ff0d9212 */ /* 0x000fc800078e33ff */
[-C--:B------:R-:W-:Y:S02]  /*0670*/  IABS R6, R13.reuse ;  /* 0x0000000d00067213 */ /* 0x080fe40000000000 */
[----:B------:R-:W-:Y:S02]  /*0680*/  IABS R14, R13 ;  /* 0x0000000d000e7213 */ /* 0x000fe40000000000 */
[----:B------:R-:W0:Y:S08]  /*0690*/  I2F.RP R10, R6 ;  /* 0x00000006000a7306 */ /* 0x000e300000209400 */
[----:B0-----:R-:W0:Y:S02]  /*06a0*/  MUFU.RCP R10, R10 ;  /* 0x0000000a000a7308 */ /* 0x001e240000001000 */
[----:B0-----:R-:W-:-:S06]  /*06b0*/  VIADD R8, R10, 0xffffffe ;  /* 0x0ffffffe0a087836 */ /* 0x001fcc0000000000 */
[----:B------:R0:W1:Y:S02]  /*06c0*/  F2I.FTZ.U32.TRUNC.NTZ R9, R8 ;  /* 0x0000000800097305 */ /* 0x000064000021f000 */
[----:B0-----:R-:W-:Y:S02]  /*06d0*/  IMAD.MOV.U32 R8, RZ, RZ, RZ ;  /* 0x000000ffff087224 */ /* 0x001fe400078e00ff */
[----:B-1----:R-:W-:-:S04]  /*06e0*/  IMAD.MOV R11, RZ, RZ, -R9 ;  /* 0x000000ffff0b7224 */ /* 0x002fc800078e0a09 */
[----:B------:R-:W-:-:S04]  /*06f0*/  IMAD R11, R11, R6, RZ ;  /* 0x000000060b0b7224 */ /* 0x000fc800078e02ff */
[----:B------:R-:W-:Y:S01]  /*0700*/  IMAD.HI.U32 R9, R9, R11, R8 ;  /* 0x0000000b09097227 */ /* 0x000fe200078e0008 */
[----:B------:R-:W-:-:S03]  /*0710*/  LOP3.LUT R8, R22, R13, RZ, 0x3c, !PT ;  /* 0x0000000d16087212 */ /* 0x000fc600078e3cff */
[----:B------:R-:W-:Y:S01]  /*0720*/  IMAD.MOV R11, RZ, RZ, -R14 ;  /* 0x000000ffff0b7224 */ /* 0x000fe200078e0a0e */
[----:B------:R-:W-:Y:S01]  /*0730*/  ISETP.GE.AND P2, PT, R8, RZ, PT ;  /* 0x000000ff0800720c */ /* 0x000fe20003f46270 */
[----:B------:R-:W-:Y:S01]  /*0740*/  IMAD.HI.U32 R9, R9, R12, RZ ;  /* 0x0000000c09097227 */ /* 0x000fe200078e00ff */
[----:B------:R-:W-:-:S03]  /*0750*/  LOP3.LUT R8, RZ, R13, RZ, 0x33, !PT ;  /* 0x0000000dff087212 */ /* 0x000fc600078e33ff */
[----:B------:R-:W-:-:S05]  /*0760*/  IMAD R11, R9, R11, R12 ;  /* 0x0000000b090b7224 */ /* 0x000fca00078e020c */
[----:B------:R-:W-:-:S13]  /*0770*/  ISETP.GT.U32.AND P1, PT, R6, R11, PT ;  /* 0x0000000b0600720c */ /* 0x000fda0003f24070 */
[----:B------:R-:W-:Y:S02]  /*0780*/  @!P1 IMAD.IADD R11, R11, 0x1, -R6 ;  /* 0x000000010b0b9824 */ /* 0x000fe400078e0a06 */
[----:B------:R-:W-:Y:S01]  /*0790*/  @!P1 VIADD R9, R9, 0x1 ;  /* 0x0000000109099836 */ /* 0x000fe20000000000 */
[----:B------:R-:W-:Y:S02]  /*07a0*/  ISETP.NE.AND P1, PT, R13, RZ, PT ;  /* 0x000000ff0d00720c */ /* 0x000fe40003f25270 */
[----:B------:R-:W-:-:S13]  /*07b0*/  ISETP.GE.U32.AND P0, PT, R11, R6, PT ;  /* 0x000000060b00720c */ /* 0x000fda0003f06070 */
[----:B------:R-:W-:-:S04]  /*07c0*/  @P0 VIADD R9, R9, 0x1 ;  /* 0x0000000109090836 */ /* 0x000fc80000000000 */
[----:B------:R-:W-:-:S05]  /*07d0*/  @!P2 IMAD.MOV R9, RZ, RZ, -R9 ;  /* 0x000000ffff09a224 */ /* 0x000fca00078e0a09 */
[----:B------:R-:W-:-:S04]  /*07e0*/  SEL R9, R8, R9, !P1 ;  /* 0x0000000908097207 */ /* 0x000fc80004800000 */
[----:B------:R-:W-:-:S13]  /*07f0*/  ISETP.GE.AND P0, PT, R9, R7, PT ;  /* 0x000000070900720c */ /* 0x000fda0003f06270 */
[----:B------:R-:W-:Y:S05]  /*0800*/  @P0 BRA `(.L_x_6) ;  /* 0x0000000000dc0947 */ /* 0x000fea0003800000 */
[----:B------:R-:W-:-:S05]  /*0810*/  IMAD.WIDE R4, R9, 0x4, R4 ;  /* 0x0000000409047825 */ /* 0x000fca00078e0204 */
[----:B------:R-:W2:Y:S01]  /*0820*/  LD.E R12, desc[UR36][R4.64+0x800] ;  /* 0x00080024040c7980 */ /* 0x000ea2000c101900 */
[----:B------:R-:W-:Y:S02]  /*0830*/  ISETP.GE.AND P2, PT, R22, RZ, PT ;  /* 0x000000ff1600720c */ /* 0x000fe40003f46270 */
[----:B------:R-:W-:Y:S01]  /*0840*/  ISETP.GT.U32.AND P3, PT, R6, R11, PT ;  /* 0x0000000b0600720c */ /* 0x000fe20003f64070 */
[----:B------:R-:W-:-:S05]  /*0850*/  IMAD.IADD R6, R11, 0x1, -R6 ;  /* 0x000000010b067824 */ /* 0x000fca00078e0a06 */
[----:B------:R-:W-:-:S05]  /*0860*/  SEL R11, R6, R11, !P3 ;  /* 0x0000000b060b7207 */ /* 0x000fca0005800000 */
[----:B------:R-:W-:-:S05]  /*0870*/  @!P2 IMAD.MOV R11, RZ, RZ, -R11 ;  /* 0x000000ffff0ba224 */ /* 0x000fca00078e0a0b */
[----:B------:R-:W-:Y:S02]  /*0880*/  SEL R20, R8, R11, !P1 ;  /* 0x0000000b08147207 */ /* 0x000fe40004800000 */
[----:B--2---:R-:W-:Y:S02]  /*0890*/  ISETP.NE.U32.AND P0, PT, R12, RZ, PT ;  /* 0x000000ff0c00720c */ /* 0x004fe40003f05070 */
[----:B------:R-:W-:-:S04]  /*08a0*/  SHF.R.S32.HI R15, RZ, 0x1f, R12 ;  /* 0x0000001fff0f7819 */ /* 0x000fc8000001140c */
[----:B------:R-:W-:-:S13]  /*08b0*/  ISETP.NE.AND.EX P0, PT, R15, RZ, PT, P0 ;  /* 0x000000ff0f00720c */ /* 0x000fda0003f05300 */
[----:B------:R-:W-:Y:S05]  /*08c0*/  @!P0 BRA `(.L_x_6) ;  /* 0x0000000000ac8947 */ /* 0x000fea0003800000 */
[----:B------:R-:W-:-:S05]  /*08d0*/  IMAD.WIDE R8, R9, 0x4, R4 ;  /* 0x0000000409087825 */ /* 0x000fca00078e0204 */
[----:B------:R0:W5:Y:S04]  /*08e0*/  LD.E.64 R6, desc[UR36][R8.64] ;  /* 0x0000002408067980 */ /* 0x000168000c101b00 */
[----:B------:R0:W5:Y:S01]  /*08f0*/  LD.E.64 R4, desc[UR36][R8.64+0x400] ;  /* 0x0004002408047980 */ /* 0x000162000c101b00 */
[--C-:B------:R-:W-:Y:S01]  /*0900*/  SHF.R.U64 R18, R12, 0x3, R15.reuse ;  /* 0x000000030c127819 */ /* 0x100fe2000000120f */
[----:B------:R-:W-:Y:S01]  /*0910*/  BSSY.RECONVERGENT B1, `(.L_x_7) ;  /* 0x0000019000017945 */ /* 0x000fe20003800200 */
[----:B------:R-:W-:Y:S02]  /*0920*/  SHF.R.U32.HI R14, RZ, 0x3, R15 ;  /* 0x00000003ff0e7819 */ /* 0x000fe4000001160f */
[----:B------:R-:W-:Y:S02]  /*0930*/  SHF.R.S32.HI R11, RZ, 0x1f, R20 ;  /* 0x0000001fff0b7819 */ /* 0x000fe40000011414 */
[----:B------:R-:W-:-:S02]  /*0940*/  ISETP.GT.U32.AND P1, PT, R18, R20, PT ;  /* 0x000000141200720c */ /* 0x000fc40003f24070 */
[----:B------:R-:W-:Y:S02]  /*0950*/  LOP3.LUT R21, R12, 0xfffffff8, RZ, 0xc0, !PT ;  /* 0xfffffff80c157812 */ /* 0x000fe400078ec0ff */
[----:B------:R-:W-:Y:S02]  /*0960*/  ISETP.GT.U32.AND.EX P1, PT, R14, R11, PT, P1 ;  /* 0x0000000b0e00720c */ /* 0x000fe40003f24110 */
[----:B------:R-:W-:-:S04]  /*0970*/  ISETP.NE.U32.AND P0, PT, R21, R12, PT ;  /* 0x0000000c1500720c */ /* 0x000fc80003f05070 */
[----:B------:R-:W-:-:S04]  /*0980*/  ISETP.NE.AND.EX P0, PT, R15, R15, PT, P0 ;  /* 0x0000000f0f00720c */ /* 0x000fc80003f05300 */
[----:B------:R-:W-:-:S03]  /*0990*/  ISETP.NE.OR P0, PT, R20, RZ, !P0 ;  /* 0x000000ff1400720c */ /* 0x000fc60004705670 */
[----:B0-----:R-:W-:Y:S10]  /*09a0*/  @!P1 BRA `(.L_x_8) ;  /* 0x00000000003c9947 */ /* 0x001ff40003800000 */
[----:B------:R-:W-:Y:S01]  /*09b0*/  IMAD.MOV.U32 R25, RZ, RZ, R11 ;  /* 0x000000ffff197224 */ /* 0x000fe200078e000b */
[----:B------:R-:W-:-:S07]  /*09c0*/  SHF.R.S32.HI R24, RZ, 0x1f, R13 ;  /* 0x0000001fff187819 */ /* 0x000fce000001140d */
.L_x_9:
[C---:B0-----:R-:W-:Y:S01]  /*09d0*/  IMAD.SHL.U32 R11, R20.reuse, 0x8, RZ ;  /* 0x00000008140b7824 */ /* 0x041fe200078e00ff */
[----:B------:R-:W-:-:S04]  /*09e0*/  SHF.L.U64.HI R23, R20, 0x3, R25 ;  /* 0x0000000314177819 */ /* 0x000fc80000010219 */
[----:B-----5:R-:W-:-:S05]  /*09f0*/  IADD3 R8, P1, PT, R6, R11, RZ ;  /* 0x0000000b06087210 */ /* 0x020fca0007f3e0ff */
[----:B------:R-:W-:-:S06]  /*0a00*/  IMAD.X R9, R7, 0x1, R23, P1 ;  /* 0x0000000107097824 */ /* 0x000fcc00008e0617 */
[----:B------:R-:W2:Y:S01]  /*0a10*/  LD.E.64 R8, desc[UR36][R8.64] ;  /* 0x0000002408087980 */ /* 0x000ea2000c101b00 */
[----:B------:R-:W-:-:S05]  /*0a20*/  IADD3 R10, P1, PT, R4, R11, RZ ;  /* 0x0000000b040a7210 */ /* 0x000fca0007f3e0ff */
[----:B------:R-:W-:Y:S01]  /*0a30*/  IMAD.X R11, R5, 0x1, R23, P1 ;  /* 0x00000001050b7824 */ /* 0x000fe200008e0617 */
[----:B------:R-:W-:-:S05]  /*0a40*/  IADD3 R20, P1, PT, R13, R20, RZ ;  /* 0x000000140d147210 */ /* 0x000fca0007f3e0ff */
[----:B------:R-:W-:Y:S01]  /*0a50*/  IMAD.X R25, R24, 0x1, R25, P1 ;  /* 0x0000000118197824 */ /* 0x000fe200008e0619 */
[----:B------:R-:W-:-:S04]  /*0a60*/  ISETP.GE.U32.AND P1, PT, R20, R18, PT ;  /* 0x000000121400720c */ /* 0x000fc80003f26070 */
[----:B------:R-:W-:Y:S01]  /*0a70*/  ISETP.GE.U32.AND.EX P1, PT, R25, R14, PT, P1 ;  /* 0x0000000e1900720c */ /* 0x000fe20003f26110 */
[----:B--2---:R0:W-:-:S12]  /*0a80*/  ST.E.64 desc[UR36][R10.64], R8 ;  /* 0x000000080a007985 */ /* 0x0041d8000c101b24 */
[----:B------:R-:W-:Y:S05]  /*0a90*/  @!P1 BRA `(.L_x_9) ;  /* 0xfffffffc00cc9947 */ /* 0x000fea000383ffff */
.L_x_8:
[----:B------:R-:W-:Y:S05]  /*0aa0*/  BSYNC.RECONVERGENT B1 ;  /* 0x0000000000017941 */ /* 0x000fea0003800200 */
.L_x_7:
[----:B------:R-:W-:Y:S05]  /*0ab0*/  @P0 BRA `(.L_x_6) ;  /* 0x0000000000300947 */ /* 0x000fea0003800000 */
[----:B------:R-:W-:-:S07]  /*0ac0*/  IMAD.MOV.U32 R13, RZ, RZ, R15 ;  /* 0x000000ffff0d7224 */ /* 0x000fce00078e000f */
.L_x_10:
[----:B0----5:R-:W-:-:S05]  /*0ad0*/  IADD3 R8, P0, PT, R6, R21, RZ ;  /* 0x0000001506087210 */ /* 0x021fca0007f1e0ff */
[----:B-1----:R-:W-:-:S06]  /*0ae0*/  IMAD.X R9, R7, 0x1, R13, P0 ;  /* 0x0000000107097824 */ /* 0x002fcc00000e060d */
[----:B------:R-:W2:Y:S01]  /*0af0*/  LD.E.U8 R9, desc[UR36][R8.64] ;  /* 0x0000002408097980 */ /* 0x000ea2000c101100 */
[----:B------:R-:W-:-:S05]  /*0b00*/  IADD3 R10, P0, PT, R4, R21, RZ ;  /* 0x00000015040a7210 */ /* 0x000fca0007f1e0ff */
[----:B------:R-:W-:Y:S01]  /*0b10*/  IMAD.X R11, R5, 0x1, R13, P0 ;  /* 0x00000001050b7824 */ /* 0x000fe200000e060d */
[----:B------:R-:W-:-:S05]  /*0b20*/  IADD3 R21, P0, PT, R21, 0x1, RZ ;  /* 0x0000000115157810 */ /* 0x000fca0007f1e0ff */
[----:B------:R-:W-:Y:S01]  /*0b30*/  IMAD.X R13, RZ, RZ, R13, P0 ;  /* 0x000000ffff0d7224 */ /* 0x000fe200000e060d */
[----:B------:R-:W-:-:S04]  /*0b40*/  ISETP.GE.U32.AND P0, PT, R21, R12, PT ;  /* 0x0000000c1500720c */ /* 0x000fc80003f06070 */
[----:B------:R-:W-:Y:S01]  /*0b50*/  ISETP.GE.U32.AND.EX P0, PT, R13, R15, PT, P0 ;  /* 0x0000000f0d00720c */ /* 0x000fe20003f06100 */
[----:B--2---:R1:W-:-:S12]  /*0b60*/  ST.E.U8 desc[UR36][R10.64], R9 ;  /* 0x000000090a007985 */ /* 0x0043d8000c101124 */
[----:B------:R-:W-:Y:S05]  /*0b70*/  @!P0 BRA `(.L_x_10) ;  /* 0xfffffffc00d48947 */ /* 0x000fea000383ffff */
.L_x_6:
[----:B------:R-:W-:Y:S05]  /*0b80*/  BSYNC.RECONVERGENT B0 ;  /* 0x0000000000007941 */ /* 0x000fea0003800200 */
.L_x_5:
[----:B------:R-:W-:Y:S01]  /*0b90*/  BAR.SYNC.DEFER_BLOCKING 0x0 ;  /* 0x0000000000007b1d */ /* 0x000fe20000010000 */
[----:B------:R-:W-:-:S05]  /*0ba0*/  ISETP.NE.AND P0, PT, R19, RZ, PT ;  /* 0x000000ff1300720c */ /* 0x000fca0003f05270 */
[----:B------:R-:W-:Y:S08]  /*0bb0*/  BSSY.RECONVERGENT B0, `(.L_x_11) ;  /* 0x000000d000007945 */ /* 0x000ff00003800200 */
[----:B------:R-:W-:Y:S05]  /*0bc0*/  @P0 BRA `(.L_x_12) ;  /* 0x00000000002c0947 */ /* 0x000fea0003800000 */
[----:B------:R-:W-:Y:S01]  /*0bd0*/  @!PT LDS RZ, [RZ] ;  /* 0x00000000fffff984 */ /* 0x000fe20000000800 */
[----:B------:R-:W-:Y:S01]  /*0be0*/  @!PT LDS RZ, [RZ] ;  /* 0x00000000fffff984 */ /* 0x000fe20000000800 */
[----:B------:R-:W-:Y:S01]  /*0bf0*/  @!PT LDS RZ, [RZ] ;  /* 0x00000000fffff984 */ /* 0x000fe20000000800 */
[----:B------:R-:W-:Y:S01]  /*0c00*/  @!PT LDS RZ, [RZ] ;  /* 0x00000000fffff984 */ /* 0x000fe20000000800 */
[----:B------:R-:W-:-:S00]  /*0c10*/  MEMBAR.ALL.CTA ;  /* 0x0000000000007992 */ /* 0x000fc00000008000 */
[----:B------:R-:W-:Y:S06]  /*0c20*/  MEMBAR.ALL.SYS ;  /* 0x0000000000007992 */ /* 0x000fec000000b000 */
[----:B------:R-:W-:-:S00]  /*0c30*/  ERRBAR ;  /* 0x00000000000079ab */ /* 0x000fc00000000000 */
[----:B------:R-:W-:Y:S06]  /*0c40*/  CGAERRBAR ;  /* 0x00000000000075ab */ /* 0x000fec0000000000 */
[----:B012345:R-:W-:Y:S04]  /*0c50*/  CCTL.IVALL ;  /* 0x00000000ff00798f */ /* 0x03ffe80002000000 */
[----:B-----5:R-:W2:Y:S04]  /*0c60*/  LDS.64 R4, [UR4] ;  /* 0x00000004ff047984 */ /* 0x020ea80008000a00 */
[----:B--2---:R2:W-:Y:S02]  /*0c70*/  STG.E.64.STRONG.SYS desc[UR36][R16.64], R4 ;  /* 0x0000000410007986 */ /* 0x0045e4000c115b24 */
.L_x_12:
[----:B------:R-:W-:Y:S05]  /*0c80*/  BSYNC.RECONVERGENT B0 ;  /* 0x0000000000007941 */ /* 0x000fea0003800200 */
.L_x_11:
[----:B------:R-:W-:Y:S05]  /*0c90*/  BRA `(.L_x_13) ;  /* 0xfffffff4006c7947 */ /* 0x000fea000383ffff */
.L_x_14:
[----:B------:R-:W-:-:S00]  /*0ca0*/  BRA `(.L_x_14) ;  /* 0xfffffffc00fc7947 */ /* 0x000fc0000383ffff */
[----:B------:R-:W-:-:S00]  /*0cb0*/  NOP ;  /* 0x0000000000007918 */ /* 0x000fc00000000000 */
        /* <DEDUP_REMOVED lines=12> */
.L_x_17:


//--------------------- .text._Z11emptykernelv    --------------------------
	.section	.text._Z11emptykernelv,"ax",@progbits
	.align	128
        .global         _Z11emptykernelv
        .type           _Z11emptykernelv,@function
        .size           _Z11emptykernelv,(.L_x_18 - _Z11emptykernelv)
        .other          _Z11emptykernelv,@"STO_CUDA_ENTRY STV_DEFAULT"
_Z11emptykernelv:
.text._Z11emptykernelv:
[----:B------:R-:W0:Y:S01]  /*0000*/  LDC R1, c[0x0][0x37c] ;  /* 0x0000df00ff017b82 */ /* 0x000e220000000800 */
[----:B------:R-:W1:Y:S01]  /*0010*/  S2R R0, SR_TID.X ;  /* 0x0000000000007919 */ /* 0x000e620000002100 */
[----:B------:R-:W2:Y:S01]  /*0020*/  LDCU UR4, c[0x0][0x2f8] ;  /* 0x00005f00ff0477ac */ /* 0x000ea20008000800 */
[----:B0-----:R-:W-:Y:S01]  /*0030*/  VIADD R1, R1, 0xfffffff8 ;  /* 0xfffffff801017836 */ /* 0x001fe20000000000 */
[----:B------:R-:W0:Y:S04]  /*0040*/  LDCU UR5, c[0x0][0x2fc] ;  /* 0x00005f80ff0577ac */ /* 0x000e280008000800 */
[----:B--2---:R-:W-:-:S05]  /*0050*/  IADD3 R6, P1, PT, R1, UR4, RZ ;  /* 0x0000000401067c10 */ /* 0x004fca000ff3e0ff */
[----:B0-----:R-:W-:Y:S01]  /*0060*/  IMAD.X R7, RZ, RZ, UR5, P1 ;  /* 0x00000005ff077e24 */ /* 0x001fe200088e06ff */
[----:B-1----:R-:W-:-:S13]  /*0070*/  ISETP.NE.AND P0, PT, R0, RZ, PT ;  /* 0x000000ff0000720c */ /* 0x002fda0003f05270 */
[----:B------:R-:W-:Y:S05]  /*0080*/  @P0 EXIT ;  /* 0x000000000000094d */ /* 0x000fea0003800000 */
[----:B------:R-:W0:Y:S01]  /*0090*/  S2R R8, SR_CTAID.X ;  /* 0x0000000000087919 */ /* 0x000e220000002500 */
[----:B------:R-:W-:Y:S01]  /*00a0*/  HFMA2 R9, -RZ, RZ, 0, 0 ;  /* 0x00000000ff097431 */ /* 0x000fe200000001ff */
[----:B------:R-:W-:Y:S01]  /*00b0*/  MOV R0, 0x0 ;  /* 0x0000000000007802 */ /* 0x000fe20000000f00 */
[----:B------:R-:W1:Y:S03]  /*00c0*/  LDCU.64 UR4, c[0x4][0x8] ;  /* 0x01000100ff0477ac */ /* 0x000e660008000a00 */
[----:B------:R2:W3:Y:S01]  /*00d0*/  LDC.64 R2, c[0x4][R0] ;  /* 0x0100000000027b82 */ /* 0x0004e20000000a00 */
[----:B-1----:R-:W-:Y:S01]  /*00e0*/  IMAD.U32 R4, RZ, RZ, UR4 ;  /* 0x00000004ff047e24 */ /* 0x002fe2000f8e00ff */
[----:B------:R-:W-:Y:S01]  /*00f0*/  MOV R5, UR5 ;  /* 0x0000000500057c02 */ /* 0x000fe20008000f00 */
[----:B0-----:R2:W-:Y:S06]  /*0100*/  STL.64 [R1], R8 ;  /* 0x0000000801007387 */ /* 0x0015ec0000100a00 */
[----:B------:R-:W-:-:S07]  /*0110*/  LEPC R20, `(.L_x_15) ;  /* 0x000000001014794e */ /* 0x000fce0000000000 */
[----:B--23--:R-:W-:Y:S05]  /*0120*/  CALL.ABS.NOINC R2 ;  /* 0x0000000002007343 */ /* 0x00cfea0003c00000 */
.L_x_15:
[----:B------:R-:W-:Y:S05]  /*0130*/  EXIT ;  /* 0x000000000000794d */ /* 0x000fea0003800000 */
.L_x_16:
        /* <DEDUP_REMOVED lines=12> */
.L_x_18:


//--------------------- .nv.global.init           --------------------------
	.section	.nv.global.init,"aw",@progbits
.nv.global.init:
	.type		$str,@object
	.size		$str,($str$1 - $str)
$str:
        /*0000*/ 	.byte	0x45, 0x6d, 0x70, 0x74, 0x79, 0x20, 0x6b, 0x65, 0x72, 0x6e, 0x65, 0x6c, 0x3a, 0x20, 0x62, 0x6c
        /*0010*/ 	.byte	0x6f, 0x63, 0x6b, 0x20, 0x25, 0x64, 0x2c, 0x20, 0x74, 0x68, 0x72, 0x65, 0x61, 0x64, 0x20, 0x25
        /*0020*/ 	.byte	0x64, 0x0a, 0x00
	.type		$str$1,@object
	.size		$str$1,(.L_1 - $str$1)
$str$1:
        /*0023*/ 	.byte	0x50, 0x65, 0x72, 0x73, 0x69, 0x73, 0x74, 0x20, 0x6b, 0x65, 0x72, 0x6e, 0x65, 0x6c, 0x3a, 0x20
        /*0033*/ 	.byte	0x62, 0x6c, 0x6f, 0x63, 0x6b, 0x20, 0x25, 0x64, 0x2c, 0x20, 0x74, 0x68, 0x72, 0x65, 0x61, 0x64
        /*0043*/ 	.byte	0x20, 0x25, 0x64, 0x0a, 0x00
.L_1:


//--------------------- .nv.shared._Z13persistKernelPP7IovFifo --------------------------
	.section	.nv.shared._Z13persistKernelPP7IovFifo,"aw",@nobits
	.sectionflags	@""
	.align	8
.nv.shared._Z13persistKernelPP7IovFifo:
	.zero		1048


//--------------------- .nv.shared.reserved.0     --------------------------
	.section	.nv.shared.reserved.0,"aw",@nobits
	.weak		__nv_reservedSMEM_offset_0_alias
	.size		__nv_reservedSMEM_offset_0_alias, 0, 64
	.other		__nv_reservedSMEM_offset_0_alias,@"STO_CUDA_RESERVED_SHARED STV_DEFAULT"
__nv_reservedSMEM_offset_0_alias:
	.zero		0
	.zero		64


//--------------------- .nv.constant0._Z13persistKernelPP7IovFifo --------------------------
	.section	.nv.constant0._Z13persistKernelPP7IovFifo,"a",@progbits
	.sectionflags	@""
	.align	4
.nv.constant0._Z13persistKernelPP7IovFifo:
	.zero		904


//--------------------- .nv.constant0._Z11emptykernelv --------------------------
	.section	.nv.constant0._Z11emptykernelv,"a",@progbits
	.sectionflags	@""
	.align	4
.nv.constant0._Z11emptykernelv:
	.zero		896


//--------------------- SYMBOLS --------------------------

	.type		.nv.reservedSmem.offset0,@object
	.size		.nv.reservedSmem.offset0,0x4
	.type		.nv.reservedSmem.cap,@object
	.size		.nv.reservedSmem.cap,0x4
	.type		vprintf,@function
